//
// Generated by NVIDIA NVVM Compiler
//
// Compiler Build ID: CL-36424714
// Cuda compilation tools, release 13.0, V13.0.88
// Based on NVVM 20.0.0
//

.version 9.0
.target sm_100
.address_size 64

	// .globl	_Z29residual_forward_naive_kernelPfPKfS1_i

.visible .entry _Z29residual_forward_naive_kernelPfPKfS1_i(
	.param .u64 .ptr .align 1 _Z29residual_forward_naive_kernelPfPKfS1_i_param_0,
	.param .u64 .ptr .align 1 _Z29residual_forward_naive_kernelPfPKfS1_i_param_1,
	.param .u64 .ptr .align 1 _Z29residual_forward_naive_kernelPfPKfS1_i_param_2,
	.param .u32 _Z29residual_forward_naive_kernelPfPKfS1_i_param_3
)
{
	.reg .pred 	%p<2>;
	.reg .b32 	%r<6>;
	.reg .b32 	%f<4>;
	.reg .b64 	%rd<11>;

	ld.param.u64 	%rd1, [_Z29residual_forward_naive_kernelPfPKfS1_i_param_0];
	ld.param.u64 	%rd2, [_Z29residual_forward_naive_kernelPfPKfS1_i_param_1];
	ld.param.u64 	%rd3, [_Z29residual_forward_naive_kernelPfPKfS1_i_param_2];
	ld.param.u32 	%r2, [_Z29residual_forward_naive_kernelPfPKfS1_i_param_3];
	mov.u32 	%r3, %ntid.x;
	mov.u32 	%r4, %ctaid.x;
	mov.u32 	%r5, %tid.x;
	mad.lo.s32 	%r1, %r3, %r4, %r5;
	setp.ge.s32 	%p1, %r1, %r2;
	@%p1 bra 	$L__BB0_2;
	cvta.to.global.u64 	%rd4, %rd2;
	cvta.to.global.u64 	%rd5, %rd3;
	cvta.to.global.u64 	%rd6, %rd1;
	mul.wide.s32 	%rd7, %r1, 4;
	add.s64 	%rd8, %rd4, %rd7;
	ld.global.f32 	%f1, [%rd8];
	add.s64 	%rd9, %rd5, %rd7;
	ld.global.f32 	%f2, [%rd9];
	add.f32 	%f3, %f1, %f2;
	add.s64 	%rd10, %rd6, %rd7;
	st.global.f32 	[%rd10], %f3;
$L__BB0_2:
	ret;

}


// ===== COMPILED SASS (sm_100) =====

	.target	sm_100

	.elftype	@"ET_EXEC"


//--------------------- .note.nv.tkinfo           --------------------------
	.section	.note.nv.tkinfo,"",@"SHT_NOTE"
	.sectionflags	@"SHF_NOTE_NV_TKINFO"
	.tkinfo
        /*0018*/ 	.word	0x00000002
        /*0030*/ 	.string	""
        /*0030*/ 	.string	"ptxas"
        /*0030*/ 	.string	"Cuda compilation tools, release 13.0, V13.0.88"
        /*0030*/ 	.string	"Build cuda_13.0.r13.0/compiler.36424714_0"
        /*0030*/ 	.string	"-arch sm_100 -m 64 "



//--------------------- .note.nv.cuinfo           --------------------------
	.section	.note.nv.cuinfo,"",@"SHT_NOTE"
	.sectionflags	@"SHF_NOTE_NV_CUINFO"
        /*0018*/ 	.short	0x0002
        /*001a*/ 	.short	0x0064
        /*001c*/ 	.short	0x0082
	.zero		2


//--------------------- .nv.info                  --------------------------
	.section	.nv.info,"",@"SHT_CUDA_INFO"
	.align	4


	//----- nvinfo : EIATTR_REGCOUNT
	.align		4
        /*0000*/ 	.byte	0x04, 0x2f
        /*0002*/ 	.short	(.L_1 - .L_0)
	.align		4
.L_0:
        /*0004*/ 	.word	index@(_Z29residual_forward_naive_kernelPfPKfS1_i)
        /*0008*/ 	.word	0x0000000c


	//----- nvinfo : EIATTR_FRAME_SIZE
	.align		4
.L_1:
        /*000c*/ 	.byte	0x04, 0x11
        /*000e*/ 	.short	(.L_3 - .L_2)
	.align		4
.L_2:
        /*0010*/ 	.word	index@(_Z29residual_forward_naive_kernelPfPKfS1_i)
        /*0014*/ 	.word	0x00000000


	//----- nvinfo : EIATTR_MIN_STACK_SIZE
	.align		4
.L_3:
        /*0018*/ 	.byte	0x04, 0x12
        /*001a*/ 	.short	(.L_5 - .L_4)
	.align		4
.L_4:
        /*001c*/ 	.word	index@(_Z29residual_forward_naive_kernelPfPKfS1_i)
        /*0020*/ 	.word	0x00000000
.L_5:


//--------------------- .nv.compat                --------------------------
	.section	.nv.compat,"",@"SHT_CUDA_COMPAT_INFO"
	.align	4
        /*0000*/ 	.byte	0x02, 0x09, 0x00, 0x00, 0x02, 0x02, 0x01, 0x00, 0x02, 0x05, 0x05, 0x00, 0x03, 0x07, 0x01, 0x01
        /*0010*/ 	.byte	0x02, 0x03, 0x00, 0x00, 0x02, 0x06, 0x01, 0x00, 0x04, 0x0b, 0x08, 0x00, 0x09, 0x00, 0x00, 0x00
        /*0020*/ 	.byte	0x00, 0x00, 0x00, 0x00


//--------------------- .nv.info._Z29residual_forward_naive_kernelPfPKfS1_i --------------------------
	.section	.nv.info._Z29residual_forward_naive_kernelPfPKfS1_i,"",@"SHT_CUDA_INFO"
	.sectionflags	@""
	.align	4


	//----- nvinfo : EIATTR_CUDA_API_VERSION
	.align		4
        /*0000*/ 	.byte	0x04, 0x37
        /*0002*/ 	.short	(.L_7 - .L_6)
.L_6:
        /*0004*/ 	.word	0x00000082


	//----- nvinfo : EIATTR_KPARAM_INFO
	.align		4
.L_7:
        /*0008*/ 	.byte	0x04, 0x17
        /*000a*/ 	.short	(.L_9 - .L_8)
.L_8:
        /*000c*/ 	.word	0x00000000
        /*0010*/ 	.short	0x0003
        /*0012*/ 	.short	0x0018
        /*0014*/ 	.byte	0x00, 0xf0, 0x11, 0x00


	//----- nvinfo : EIATTR_KPARAM_INFO
	.align		4
.L_9:
        /*0018*/ 	.byte	0x04, 0x17
        /*001a*/ 	.short	(.L_11 - .L_10)
.L_10:
        /*001c*/ 	.word	0x00000000
        /*0020*/ 	.short	0x0002
        /*0022*/ 	.short	0x0010
        /*0024*/ 	.byte	0x00, 0xf5, 0x21, 0x00


	//----- nvinfo : EIATTR_KPARAM_INFO
	.align		4
.L_11:
        /*0028*/ 	.byte	0x04, 0x17
        /*002a*/ 	.short	(.L_13 - .L_12)
.L_12:
        /*002c*/ 	.word	0x00000000
        /*0030*/ 	.short	0x0001
        /*0032*/ 	.short	0x0008
        /*0034*/ 	.byte	0x00, 0xf5, 0x21, 0x00


	//----- nvinfo : EIATTR_KPARAM_INFO
	.align		4
.L_13:
        /*0038*/ 	.byte	0x04, 0x17
        /*003a*/ 	.short	(.L_15 - .L_14)
.L_14:
        /*003c*/ 	.word	0x00000000
        /*0040*/ 	.short	0x0000
        /*0042*/ 	.short	0x0000
        /*0044*/ 	.byte	0x00, 0xf5, 0x21, 0x00


	//----- nvinfo : EIATTR_SPARSE_MMA_MASK
	.align		4
.L_15:
        /*0048*/ 	.byte	0x03, 0x50
        /*004a*/ 	.short	0x0000


	//----- nvinfo : EIATTR_MAXREG_COUNT
	.align		4
        /*004c*/ 	.byte	0x03, 0x1b
        /*004e*/ 	.short	0x00ff


	//----- nvinfo : EIATTR_MERCURY_ISA_VERSION
	.align		4
        /*0050*/ 	.byte	0x03, 0x5f
        /*0052*/ 	.short	0x0101


	//----- nvinfo : EIATTR_VRC_CTA_INIT_COUNT
	.align		4
        /*0054*/ 	.byte	0x02, 0x4a
	.zero		1
	.zero		1


	//----- nvinfo : EIATTR_EXIT_INSTR_OFFSETS
	.align		4
        /*0058*/ 	.byte	0x04, 0x1c
        /*005a*/ 	.short	(.L_17 - .L_16)


	//   ....[0]....
.L_16:
        /*005c*/ 	.word	0x00000070


	//   ....[1]....
        /*0060*/ 	.word	0x00000130


	//----- nvinfo : EIATTR_CBANK_PARAM_SIZE
	.align		4
.L_17:
        /*0064*/ 	.byte	0x03, 0x19
        /*0066*/ 	.short	0x001c


	//----- nvinfo : EIATTR_PARAM_CBANK
	.align		4
        /*0068*/ 	.byte	0x04, 0x0a
        /*006a*/ 	.short	(.L_19 - .L_18)
	.align		4
.L_18:
        /*006c*/ 	.word	index@(.nv.constant0._Z29residual_forward_naive_kernelPfPKfS1_i)
        /*0070*/ 	.short	0x0380
        /*0072*/ 	.short	0x001c


	//----- nvinfo : EIATTR_SW_WAR
	.align		4
.L_19:
        /*0074*/ 	.byte	0x04, 0x36
        /*0076*/ 	.short	(.L_21 - .L_20)
.L_20:
        /*0078*/ 	.word	0x00000008
.L_21:


//--------------------- .nv.callgraph             --------------------------
	.section	.nv.callgraph,"",@"SHT_CUDA_CALLGRAPH"
	.align	4
	.sectionentsize	8
	.align		4
        /*0000*/ 	.word	0x00000000
	.align		4
        /*0004*/ 	.word	0xffffffff
	.align		4
        /*0008*/ 	.word	0x00000000
	.align		4
        /*000c*/ 	.word	0xfffffffe
	.align		4
        /*0010*/ 	.word	0x00000000
	.align		4
        /*0014*/ 	.word	0xfffffffd
	.align		4
        /*0018*/ 	.word	0x00000000
	.align		4
        /*001c*/ 	.word	0xfffffffc


//--------------------- .text._Z29residual_forward_naive_kernelPfPKfS1_i --------------------------
	.section	.text._Z29residual_forward_naive_kernelPfPKfS1_i,"ax",@progbits
	.align	128
        .global         _Z29residual_forward_naive_kernelPfPKfS1_i
        .type           _Z29residual_forward_naive_kernelPfPKfS1_i,@function
        .size           _Z29residual_forward_naive_kernelPfPKfS1_i,(.L_x_1 - _Z29residual_forward_naive_kernelPfPKfS1_i)
        .other          _Z29residual_forward_naive_kernelPfPKfS1_i,@"STO_CUDA_ENTRY STV_DEFAULT"
_Z29residual_forward_naive_kernelPfPKfS1_i:
.text._Z29residual_forward_naive_kernelPfPKfS1_i:
[----:B------:R-:W-:Y:S01]  /*0000*/  LDC R1, c[0x0][0x37c] ;  /* 0x0000df00ff017b82 */ /* 0x000fe20000000800 */
[----:B------:R-:W0:Y:S01]  /*0010*/  S2R R9, SR_CTAID.X ;  /* 0x0000000000097919 */ /* 0x000e220000002500 */
[----:B------:R-:W0:Y:S01]  /*0020*/  LDCU UR4, c[0x0][0x360] ;  /* 0x00006c00ff0477ac */ /* 0x000e220008000800 */
[----:B------:R-:W0:Y:S01]  /*0030*/  S2R R0, SR_TID.X ;  /* 0x0000000000007919 */ /* 0x000e220000002100 */
[----:B------:R-:W1:Y:S01]  /*0040*/  LDCU UR5, c[0x0][0x398] ;  /* 0x00007300ff0577ac */ /* 0x000e620008000800 */
[----:B0-----:R-:W-:-:S05]  /*0050*/  IMAD R9, R9, UR4, R0 ;  /* 0x0000000409097c24 */ /* 0x001fca000f8e0200 */
[----:B-1----:R-:W-:-:S13]  /*0060*/  ISETP.GE.AND P0, PT, R9, UR5, PT ;  /* 0x0000000509007c0c */ /* 0x002fda000bf06270 */
[----:B------:R-:W-:Y:S05]  /*0070*/  @P0 EXIT ;  /* 0x000000000000094d */ /* 0x000fea0003800000 */
[----:B------:R-:W0:Y:S01]  /*0080*/  LDC.64 R2, c[0x0][0x388] ;  /* 0x0000e200ff027b82 */ /* 0x000e220000000a00 */
[----:B------:R-:W1:Y:S07]  /*0090*/  LDCU.64 UR4, c[0x0][0x358] ;  /* 0x00006b00ff0477ac */ /* 0x000e6e0008000a00 */
[----:B------:R-:W2:Y:S08]  /*00a0*/  LDC.64 R4, c[0x0][0x390] ;  /* 0x0000e400ff047b82 */ /* 0x000eb00000000a00 */
[----:B------:R-:W3:Y:S01]  /*00b0*/  LDC.64 R6, c[0x0][0x380] ;  /* 0x0000e000ff067b82 */ /* 0x000ee20000000a00 */
[----:B0-----:R-:W-:-:S06]  /*00c0*/  IMAD.WIDE R2, R9, 0x4, R2 ;  /* 0x0000000409027825 */ /* 0x001fcc00078e0202 */
[----:B-1----:R-:W4:Y:S01]  /*00d0*/  LDG.E R2, desc[UR4][R2.64] ;  /* 0x0000000402027981 */ /* 0x002f22000c1e1900 */
[----:B--2---:R-:W-:-:S06]  /*00e0*/  IMAD.WIDE R4, R9, 0x4, R4 ;  /* 0x0000000409047825 */ /* 0x004fcc00078e0204 */
[----:B------:R-:W4:Y:S01]  /*00f0*/  LDG.E R5, desc[UR4][R4.64] ;  /* 0x0000000404057981 */ /* 0x000f22000c1e1900 */
[----:B---3--:R-:W-:-:S04]  /*0100*/  IMAD.WIDE R6, R9, 0x4, R6 ;  /* 0x0000000409067825 */ /* 0x008fc800078e0206 */
[----:B----4-:R-:W-:-:S05]  /*0110*/  FADD R9, R2, R5 ;  /* 0x0000000502097221 */ /* 0x010fca0000000000 */
[----:B------:R-:W-:Y:S01]  /*0120*/  STG.E desc[UR4][R6.64], R9 ;  /* 0x0000000906007986 */ /* 0x000fe2000c101904 */
[----:B------:R-:W-:Y:S05]  /*0130*/  EXIT ;  /* 0x000000000000794d */ /* 0x000fea0003800000 */
.L_x_0:
[----:B------:R-:W-:-:S00]  /*0140*/  BRA `(.L_x_0) ;  /* 0xfffffffc00fc7947 */ /* 0x000fc0000383ffff */
[----:B------:R-:W-:-:S00]  /*0150*/  NOP ;  /* 0x0000000000007918 */ /* 0x000fc00000000000 */
        /* <DEDUP_REMOVED lines=10> */
.L_x_1:


//--------------------- .nv.shared.reserved.0     --------------------------
	.section	.nv.shared.reserved.0,"aw",@nobits
	.weak		__nv_reservedSMEM_offset_0_alias
	.size		__nv_reservedSMEM_offset_0_alias, 0, 64
	.other		__nv_reservedSMEM_offset_0_alias,@"STO_CUDA_RESERVED_SHARED STV_DEFAULT"
__nv_reservedSMEM_offset_0_alias:
	.zero		0
	.zero		64


//--------------------- .nv.constant0._Z29residual_forward_naive_kernelPfPKfS1_i --------------------------
	.section	.nv.constant0._Z29residual_forward_naive_kernelPfPKfS1_i,"a",@progbits
	.sectionflags	@""
	.align	4
.nv.constant0._Z29residual_forward_naive_kernelPfPKfS1_i:
	.zero		924


//--------------------- SYMBOLS --------------------------

	.type		.nv.reservedSmem.offset0,@object
	.size		.nv.reservedSmem.offset0,0x4
